//
// Generated by NVIDIA NVVM Compiler
//
// Compiler Build ID: CL-36424714
// Cuda compilation tools, release 13.0, V13.0.88
// Based on NVVM 20.0.0
//

.version 9.0
.target sm_100
.address_size 64

	// .globl	_Z5sobeliiiiPjPi
// _ZZ5sobeliiiiPjPiE4temp has been demoted

.visible .entry _Z5sobeliiiiPjPi(
	.param .u32 _Z5sobeliiiiPjPi_param_0,
	.param .u32 _Z5sobeliiiiPjPi_param_1,
	.param .u32 _Z5sobeliiiiPjPi_param_2,
	.param .u32 _Z5sobeliiiiPjPi_param_3,
	.param .u64 .ptr .align 1 _Z5sobeliiiiPjPi_param_4,
	.param .u64 .ptr .align 1 _Z5sobeliiiiPjPi_param_5
)
{
	.reg .pred 	%p<24>;
	.reg .b32 	%r<193>;
	.reg .b64 	%rd<11>;
	// demoted variable
	.shared .align 4 .b8 _ZZ5sobeliiiiPjPiE4temp[4096];
	ld.param.u32 	%r23, [_Z5sobeliiiiPjPi_param_0];
	ld.param.u32 	%r24, [_Z5sobeliiiiPjPi_param_1];
	ld.param.u32 	%r22, [_Z5sobeliiiiPjPi_param_3];
	ld.param.u64 	%rd4, [_Z5sobeliiiiPjPi_param_4];
	ld.param.u64 	%rd5, [_Z5sobeliiiiPjPi_param_5];
	cvta.to.global.u64 	%rd1, %rd4;
	cvta.to.global.u64 	%rd6, %rd5;
	mov.u32 	%r25, %ctaid.x;
	mov.u32 	%r26, %ctaid.y;
	mov.u32 	%r1, %tid.x;
	mov.u32 	%r2, %tid.y;
	shl.b32 	%r27, %r26, 5;
	add.s32 	%r28, %r27, %r2;
	shl.b32 	%r29, %r25, 5;
	add.s32 	%r30, %r29, %r1;
	setp.ge.s32 	%p2, %r28, %r24;
	setp.ge.s32 	%p3, %r30, %r23;
	mul.lo.s32 	%r3, %r28, %r23;
	add.s32 	%r32, %r3, %r30;
	mul.wide.u32 	%rd7, %r32, 4;
	add.s64 	%rd2, %rd6, %rd7;
	or.pred  	%p4, %p2, %p3;
	@%p4 bra 	$L__BB0_2;
	mov.b32 	%r33, 0;
	st.global.u32 	[%rd2], %r33;
$L__BB0_2:
	bar.sync 	0;
	shl.b32 	%r34, %r1, 5;
	add.s32 	%r35, %r34, %r2;
	shl.b32 	%r36, %r35, 2;
	mov.u32 	%r37, _ZZ5sobeliiiiPjPiE4temp;
	add.s32 	%r38, %r37, %r36;
	mov.b32 	%r39, 0;
	st.shared.u32 	[%r38], %r39;
	bar.sync 	0;
	shr.s32 	%r40, %r23, 31;
	shr.u32 	%r41, %r40, 27;
	add.s32 	%r42, %r23, %r41;
	shr.s32 	%r4, %r42, 5;
	setp.lt.s32 	%p5, %r23, 32;
	@%p5 bra 	$L__BB0_29;
	shl.b32 	%r45, %r2, 5;
	add.s32 	%r46, %r45, %r1;
	shl.b32 	%r47, %r46, 2;
	add.s32 	%r5, %r37, %r47;
	add.s32 	%r49, %r1, -1;
	setp.lt.u32 	%p6, %r49, 30;
	setp.ne.s32 	%p7, %r2, 0;
	setp.lt.u32 	%p8, %r2, 31;
	and.pred  	%p9, %p6, %p8;
	and.pred  	%p1, %p9, %p7;
	add.s32 	%r50, %r4, -1;
	and.b32  	%r6, %r4, 3;
	setp.lt.u32 	%p10, %r50, 3;
	mov.b32 	%r190, 0;
	@%p10 bra 	$L__BB0_22;
	and.b32  	%r190, %r4, 67108860;
	neg.s32 	%r189, %r190;
	add.s32 	%r188, %r1, %r3;
	not.pred 	%p11, %p1;
$L__BB0_5:
	mul.wide.s32 	%rd8, %r188, 4;
	add.s64 	%rd3, %rd1, %rd8;
	ld.global.u32 	%r51, [%rd3];
	st.shared.u32 	[%r5], %r51;
	bar.sync 	0;
	@%p11 bra 	$L__BB0_9;
	ld.shared.u32 	%r52, [%r5+-124];
	ld.shared.u32 	%r53, [%r5+-132];
	ld.shared.u32 	%r54, [%r5+4];
	shl.b32 	%r55, %r54, 1;
	ld.shared.u32 	%r56, [%r5+-4];
	ld.shared.u32 	%r57, [%r5+132];
	ld.shared.u32 	%r58, [%r5+124];
	sub.s32 	%r59, %r52, %r53;
	add.s32 	%r60, %r59, %r55;
	add.s32 	%r61, %r60, %r57;
	shl.b32 	%r62, %r56, 1;
	add.s32 	%r63, %r62, %r58;
	sub.s32 	%r64, %r61, %r63;
	ld.shared.u32 	%r65, [%r5+-128];
	shl.b32 	%r66, %r65, 1;
	ld.shared.u32 	%r67, [%r5+128];
	add.s32 	%r68, %r66, %r53;
	add.s32 	%r69, %r68, %r52;
	shl.b32 	%r70, %r67, 1;
	add.s32 	%r71, %r58, %r70;
	add.s32 	%r72, %r71, %r57;
	sub.s32 	%r73, %r69, %r72;
	mul.lo.s32 	%r74, %r64, %r64;
	mad.lo.s32 	%r75, %r73, %r73, %r74;
	setp.le.s32 	%p12, %r75, %r22;
	@%p12 bra 	$L__BB0_8;
	mov.b32 	%r77, 255;
	st.global.u32 	[%rd2], %r77;
	bra.uni 	$L__BB0_9;
$L__BB0_8:
	mov.b32 	%r76, 0;
	st.global.u32 	[%rd2], %r76;
$L__BB0_9:
	bar.sync 	0;
	ld.global.u32 	%r78, [%rd3+128];
	st.shared.u32 	[%r5], %r78;
	bar.sync 	0;
	@%p11 bra 	$L__BB0_13;
	ld.shared.u32 	%r79, [%r5+-124];
	ld.shared.u32 	%r80, [%r5+-132];
	ld.shared.u32 	%r81, [%r5+4];
	shl.b32 	%r82, %r81, 1;
	ld.shared.u32 	%r83, [%r5+-4];
	ld.shared.u32 	%r84, [%r5+132];
	ld.shared.u32 	%r85, [%r5+124];
	sub.s32 	%r86, %r79, %r80;
	add.s32 	%r87, %r86, %r82;
	add.s32 	%r88, %r87, %r84;
	shl.b32 	%r89, %r83, 1;
	add.s32 	%r90, %r89, %r85;
	sub.s32 	%r91, %r88, %r90;
	ld.shared.u32 	%r92, [%r5+-128];
	shl.b32 	%r93, %r92, 1;
	ld.shared.u32 	%r94, [%r5+128];
	add.s32 	%r95, %r93, %r80;
	add.s32 	%r96, %r95, %r79;
	shl.b32 	%r97, %r94, 1;
	add.s32 	%r98, %r85, %r97;
	add.s32 	%r99, %r98, %r84;
	sub.s32 	%r100, %r96, %r99;
	mul.lo.s32 	%r101, %r91, %r91;
	mad.lo.s32 	%r102, %r100, %r100, %r101;
	setp.gt.s32 	%p14, %r102, %r22;
	@%p14 bra 	$L__BB0_12;
	mov.b32 	%r103, 0;
	st.global.u32 	[%rd2], %r103;
	bra.uni 	$L__BB0_13;
$L__BB0_12:
	mov.b32 	%r104, 255;
	st.global.u32 	[%rd2], %r104;
$L__BB0_13:
	bar.sync 	0;
	ld.global.u32 	%r105, [%rd3+256];
	st.shared.u32 	[%r5], %r105;
	bar.sync 	0;
	@%p11 bra 	$L__BB0_17;
	ld.shared.u32 	%r106, [%r5+-124];
	ld.shared.u32 	%r107, [%r5+-132];
	ld.shared.u32 	%r108, [%r5+4];
	shl.b32 	%r109, %r108, 1;
	ld.shared.u32 	%r110, [%r5+-4];
	ld.shared.u32 	%r111, [%r5+132];
	ld.shared.u32 	%r112, [%r5+124];
	sub.s32 	%r113, %r106, %r107;
	add.s32 	%r114, %r113, %r109;
	add.s32 	%r115, %r114, %r111;
	shl.b32 	%r116, %r110, 1;
	add.s32 	%r117, %r116, %r112;
	sub.s32 	%r118, %r115, %r117;
	ld.shared.u32 	%r119, [%r5+-128];
	shl.b32 	%r120, %r119, 1;
	ld.shared.u32 	%r121, [%r5+128];
	add.s32 	%r122, %r120, %r107;
	add.s32 	%r123, %r122, %r106;
	shl.b32 	%r124, %r121, 1;
	add.s32 	%r125, %r112, %r124;
	add.s32 	%r126, %r125, %r111;
	sub.s32 	%r127, %r123, %r126;
	mul.lo.s32 	%r128, %r118, %r118;
	mad.lo.s32 	%r129, %r127, %r127, %r128;
	setp.gt.s32 	%p16, %r129, %r22;
	@%p16 bra 	$L__BB0_16;
	mov.b32 	%r130, 0;
	st.global.u32 	[%rd2], %r130;
	bra.uni 	$L__BB0_17;
$L__BB0_16:
	mov.b32 	%r131, 255;
	st.global.u32 	[%rd2], %r131;
$L__BB0_17:
	bar.sync 	0;
	ld.global.u32 	%r132, [%rd3+384];
	st.shared.u32 	[%r5], %r132;
	bar.sync 	0;
	@%p11 bra 	$L__BB0_21;
	ld.shared.u32 	%r133, [%r5+-124];
	ld.shared.u32 	%r134, [%r5+-132];
	ld.shared.u32 	%r135, [%r5+4];
	shl.b32 	%r136, %r135, 1;
	ld.shared.u32 	%r137, [%r5+-4];
	ld.shared.u32 	%r138, [%r5+132];
	ld.shared.u32 	%r139, [%r5+124];
	sub.s32 	%r140, %r133, %r134;
	add.s32 	%r141, %r140, %r136;
	add.s32 	%r142, %r141, %r138;
	shl.b32 	%r143, %r137, 1;
	add.s32 	%r144, %r143, %r139;
	sub.s32 	%r145, %r142, %r144;
	ld.shared.u32 	%r146, [%r5+-128];
	shl.b32 	%r147, %r146, 1;
	ld.shared.u32 	%r148, [%r5+128];
	add.s32 	%r149, %r147, %r134;
	add.s32 	%r150, %r149, %r133;
	shl.b32 	%r151, %r148, 1;
	add.s32 	%r152, %r139, %r151;
	add.s32 	%r153, %r152, %r138;
	sub.s32 	%r154, %r150, %r153;
	mul.lo.s32 	%r155, %r145, %r145;
	mad.lo.s32 	%r156, %r154, %r154, %r155;
	setp.gt.s32 	%p18, %r156, %r22;
	@%p18 bra 	$L__BB0_20;
	mov.b32 	%r157, 0;
	st.global.u32 	[%rd2], %r157;
	bra.uni 	$L__BB0_21;
$L__BB0_20:
	mov.b32 	%r158, 255;
	st.global.u32 	[%rd2], %r158;
$L__BB0_21:
	bar.sync 	0;
	add.s32 	%r189, %r189, 4;
	add.s32 	%r188, %r188, 128;
	setp.ne.s32 	%p19, %r189, 0;
	@%p19 bra 	$L__BB0_5;
$L__BB0_22:
	setp.eq.s32 	%p20, %r6, 0;
	@%p20 bra 	$L__BB0_29;
	add.s32 	%r159, %r1, %r3;
	shl.b32 	%r160, %r190, 5;
	add.s32 	%r192, %r159, %r160;
	neg.s32 	%r191, %r6;
	not.pred 	%p21, %p1;
$L__BB0_24:
	.pragma "nounroll";
	mul.wide.s32 	%rd9, %r192, 4;
	add.s64 	%rd10, %rd1, %rd9;
	ld.global.u32 	%r161, [%rd10];
	st.shared.u32 	[%r5], %r161;
	bar.sync 	0;
	@%p21 bra 	$L__BB0_28;
	ld.shared.u32 	%r162, [%r5+-124];
	ld.shared.u32 	%r163, [%r5+-132];
	ld.shared.u32 	%r164, [%r5+4];
	shl.b32 	%r165, %r164, 1;
	ld.shared.u32 	%r166, [%r5+-4];
	ld.shared.u32 	%r167, [%r5+132];
	ld.shared.u32 	%r168, [%r5+124];
	sub.s32 	%r169, %r162, %r163;
	add.s32 	%r170, %r169, %r165;
	add.s32 	%r171, %r170, %r167;
	shl.b32 	%r172, %r166, 1;
	add.s32 	%r173, %r172, %r168;
	sub.s32 	%r174, %r171, %r173;
	ld.shared.u32 	%r175, [%r5+-128];
	shl.b32 	%r176, %r175, 1;
	ld.shared.u32 	%r177, [%r5+128];
	add.s32 	%r178, %r176, %r163;
	add.s32 	%r179, %r178, %r162;
	shl.b32 	%r180, %r177, 1;
	add.s32 	%r181, %r168, %r180;
	add.s32 	%r182, %r181, %r167;
	sub.s32 	%r183, %r179, %r182;
	mul.lo.s32 	%r184, %r174, %r174;
	mad.lo.s32 	%r185, %r183, %r183, %r184;
	setp.gt.s32 	%p22, %r185, %r22;
	@%p22 bra 	$L__BB0_27;
	mov.b32 	%r186, 0;
	st.global.u32 	[%rd2], %r186;
	bra.uni 	$L__BB0_28;
$L__BB0_27:
	mov.b32 	%r187, 255;
	st.global.u32 	[%rd2], %r187;
$L__BB0_28:
	bar.sync 	0;
	add.s32 	%r192, %r192, 32;
	add.s32 	%r191, %r191, 1;
	setp.ne.s32 	%p23, %r191, 0;
	@%p23 bra 	$L__BB0_24;
$L__BB0_29:
	ret;

}


// ===== COMPILED SASS (sm_100) =====

	.target	sm_100

	.elftype	@"ET_EXEC"


//--------------------- .note.nv.tkinfo           --------------------------
	.section	.note.nv.tkinfo,"",@"SHT_NOTE"
	.sectionflags	@"SHF_NOTE_NV_TKINFO"
	.tkinfo
        /*0018*/ 	.word	0x00000002
        /*0030*/ 	.string	""
        /*0030*/ 	.string	"ptxas"
        /*0030*/ 	.string	"Cuda compilation tools, release 13.0, V13.0.88"
        /*0030*/ 	.string	"Build cuda_13.0.r13.0/compiler.36424714_0"
        /*0030*/ 	.string	"-arch sm_100 -m 64 "



//--------------------- .note.nv.cuinfo           --------------------------
	.section	.note.nv.cuinfo,"",@"SHT_NOTE"
	.sectionflags	@"SHF_NOTE_NV_CUINFO"
        /*0018*/ 	.short	0x0002
        /*001a*/ 	.short	0x0064
        /*001c*/ 	.short	0x0082
	.zero		2


//--------------------- .nv.info                  --------------------------
	.section	.nv.info,"",@"SHT_CUDA_INFO"
	.align	4


	//----- nvinfo : EIATTR_REGCOUNT
	.align		4
        /*0000*/ 	.byte	0x04, 0x2f
        /*0002*/ 	.short	(.L_1 - .L_0)
	.align		4
.L_0:
        /*0004*/ 	.word	index@(_Z5sobeliiiiPjPi)
        /*0008*/ 	.word	0x00000019


	//----- nvinfo : EIATTR_FRAME_SIZE
	.align		4
.L_1:
        /*000c*/ 	.byte	0x04, 0x11
        /*000e*/ 	.short	(.L_3 - .L_2)
	.align		4
.L_2:
        /*0010*/ 	.word	index@(_Z5sobeliiiiPjPi)
        /*0014*/ 	.word	0x00000000


	//----- nvinfo : EIATTR_MIN_STACK_SIZE
	.align		4
.L_3:
        /*0018*/ 	.byte	0x04, 0x12
        /*001a*/ 	.short	(.L_5 - .L_4)
	.align		4
.L_4:
        /*001c*/ 	.word	index@(_Z5sobeliiiiPjPi)
        /*0020*/ 	.word	0x00000000
.L_5:


//--------------------- .nv.compat                --------------------------
	.section	.nv.compat,"",@"SHT_CUDA_COMPAT_INFO"
	.align	4
        /*0000*/ 	.byte	0x02, 0x09, 0x00, 0x00, 0x02, 0x02, 0x01, 0x00, 0x02, 0x05, 0x05, 0x00, 0x03, 0x07, 0x01, 0x01
        /*0010*/ 	.byte	0x02, 0x03, 0x00, 0x00, 0x02, 0x06, 0x01, 0x00, 0x04, 0x0b, 0x08, 0x00, 0x09, 0x00, 0x00, 0x00
        /*0020*/ 	.byte	0x00, 0x00, 0x00, 0x00


//--------------------- .nv.info._Z5sobeliiiiPjPi --------------------------
	.section	.nv.info._Z5sobeliiiiPjPi,"",@"SHT_CUDA_INFO"
	.sectionflags	@""
	.align	4


	//----- nvinfo : EIATTR_CUDA_API_VERSION
	.align		4
        /*0000*/ 	.byte	0x04, 0x37
        /*0002*/ 	.short	(.L_7 - .L_6)
.L_6:
        /*0004*/ 	.word	0x00000082


	//----- nvinfo : EIATTR_KPARAM_INFO
	.align		4
.L_7:
        /*0008*/ 	.byte	0x04, 0x17
        /*000a*/ 	.short	(.L_9 - .L_8)
.L_8:
        /*000c*/ 	.word	0x00000000
        /*0010*/ 	.short	0x0005
        /*0012*/ 	.short	0x0018
        /*0014*/ 	.byte	0x00, 0xf5, 0x21, 0x00


	//----- nvinfo : EIATTR_KPARAM_INFO
	.align		4
.L_9:
        /*0018*/ 	.byte	0x04, 0x17
        /*001a*/ 	.short	(.L_11 - .L_10)
.L_10:
        /*001c*/ 	.word	0x00000000
        /*0020*/ 	.short	0x0004
        /*0022*/ 	.short	0x0010
        /*0024*/ 	.byte	0x00, 0xf5, 0x21, 0x00


	//----- nvinfo : EIATTR_KPARAM_INFO
	.align		4
.L_11:
        /*0028*/ 	.byte	0x04, 0x17
        /*002a*/ 	.short	(.L_13 - .L_12)
.L_12:
        /*002c*/ 	.word	0x00000000
        /*0030*/ 	.short	0x0003
        /*0032*/ 	.short	0x000c
        /*0034*/ 	.byte	0x00, 0xf0, 0x11, 0x00


	//----- nvinfo : EIATTR_KPARAM_INFO
	.align		4
.L_13:
        /*0038*/ 	.byte	0x04, 0x17
        /*003a*/ 	.short	(.L_15 - .L_14)
.L_14:
        /*003c*/ 	.word	0x00000000
        /*0040*/ 	.short	0x0002
        /*0042*/ 	.short	0x0008
        /*0044*/ 	.byte	0x00, 0xf0, 0x11, 0x00


	//----- nvinfo : EIATTR_KPARAM_INFO
	.align		4
.L_15:
        /*0048*/ 	.byte	0x04, 0x17
        /*004a*/ 	.short	(.L_17 - .L_16)
.L_16:
        /*004c*/ 	.word	0x00000000
        /*0050*/ 	.short	0x0001
        /*0052*/ 	.short	0x0004
        /*0054*/ 	.byte	0x00, 0xf0, 0x11, 0x00


	//----- nvinfo : EIATTR_KPARAM_INFO
	.align		4
.L_17:
        /*0058*/ 	.byte	0x04, 0x17
        /*005a*/ 	.short	(.L_19 - .L_18)
.L_18:
        /*005c*/ 	.word	0x00000000
        /*0060*/ 	.short	0x0000
        /*0062*/ 	.short	0x0000
        /*0064*/ 	.byte	0x00, 0xf0, 0x11, 0x00


	//----- nvinfo : EIATTR_SPARSE_MMA_MASK
	.align		4
.L_19:
        /*0068*/ 	.byte	0x03, 0x50
        /*006a*/ 	.short	0x0000


	//----- nvinfo : EIATTR_MAXREG_COUNT
	.align		4
        /*006c*/ 	.byte	0x03, 0x1b
        /*006e*/ 	.short	0x00ff


	//----- nvinfo : EIATTR_NUM_BARRIERS
	.align		4
        /*0070*/ 	.byte	0x02, 0x4c
        /*0072*/ 	.byte	0x01
	.zero		1


	//----- nvinfo : EIATTR_MERCURY_ISA_VERSION
	.align		4
        /*0074*/ 	.byte	0x03, 0x5f
        /*0076*/ 	.short	0x0101


	//----- nvinfo : EIATTR_VRC_CTA_INIT_COUNT
	.align		4
        /*0078*/ 	.byte	0x02, 0x4a
	.zero		1
	.zero		1


	//----- nvinfo : EIATTR_EXIT_INSTR_OFFSETS
	.align		4
        /*007c*/ 	.byte	0x04, 0x1c
        /*007e*/ 	.short	(.L_21 - .L_20)


	//   ....[0]....
.L_20:
        /*0080*/ 	.word	0x000001a0


	//   ....[1]....
        /*0084*/ 	.word	0x00000a60


	//   ....[2]....
        /*0088*/ 	.word	0x00000cf0


	//----- nvinfo : EIATTR_CRS_STACK_SIZE
	.align		4
.L_21:
        /*008c*/ 	.byte	0x04, 0x1e
        /*008e*/ 	.short	(.L_23 - .L_22)
.L_22:
        /*0090*/ 	.word	0x00000000


	//----- nvinfo : EIATTR_CBANK_PARAM_SIZE
	.align		4
.L_23:
        /*0094*/ 	.byte	0x03, 0x19
        /*0096*/ 	.short	0x0020


	//----- nvinfo : EIATTR_PARAM_CBANK
	.align		4
        /*0098*/ 	.byte	0x04, 0x0a
        /*009a*/ 	.short	(.L_25 - .L_24)
	.align		4
.L_24:
        /*009c*/ 	.word	index@(.nv.constant0._Z5sobeliiiiPjPi)
        /*00a0*/ 	.short	0x0380
        /*00a2*/ 	.short	0x0020


	//----- nvinfo : EIATTR_SW_WAR
	.align		4
.L_25:
        /*00a4*/ 	.byte	0x04, 0x36
        /*00a6*/ 	.short	(.L_27 - .L_26)
.L_26:
        /*00a8*/ 	.word	0x00000008
.L_27:


//--------------------- .nv.callgraph             --------------------------
	.section	.nv.callgraph,"",@"SHT_CUDA_CALLGRAPH"
	.align	4
	.sectionentsize	8
	.align		4
        /*0000*/ 	.word	0x00000000
	.align		4
        /*0004*/ 	.word	0xffffffff
	.align		4
        /*0008*/ 	.word	0x00000000
	.align		4
        /*000c*/ 	.word	0xfffffffe
	.align		4
        /*0010*/ 	.word	0x00000000
	.align		4
        /*0014*/ 	.word	0xfffffffd
	.align		4
        /*0018*/ 	.word	0x00000000
	.align		4
        /*001c*/ 	.word	0xfffffffc


//--------------------- .text._Z5sobeliiiiPjPi    --------------------------
	.section	.text._Z5sobeliiiiPjPi,"ax",@progbits
	.align	128
        .global         _Z5sobeliiiiPjPi
        .type           _Z5sobeliiiiPjPi,@function
        .size           _Z5sobeliiiiPjPi,(.L_x_14 - _Z5sobeliiiiPjPi)
        .other          _Z5sobeliiiiPjPi,@"STO_CUDA_ENTRY STV_DEFAULT"
_Z5sobeliiiiPjPi:
.text._Z5sobeliiiiPjPi:
[----:B------:R-:W-:Y:S01]  /*0000*/  LDC R1, c[0x0][0x37c] ;  /* 0x0000df00ff017b82 */ /* 0x000fe20000000800 */
[----:B------:R-:W0:Y:S07]  /*0010*/  S2R R0, SR_CTAID.X ;  /* 0x0000000000007919 */ /* 0x000e2e0000002500 */
[----:B------:R-:W1:Y:S01]  /*0020*/  LDC.64 R4, c[0x0][0x380] ;  /* 0x0000e000ff047b82 */ /* 0x000e620000000a00 */
[----:B------:R-:W2:Y:S01]  /*0030*/  LDCU.64 UR6, c[0x0][0x358] ;  /* 0x00006b00ff0677ac */ /* 0x000ea20008000a00 */
[----:B------:R-:W0:Y:S01]  /*0040*/  S2R R7, SR_TID.X ;  /* 0x0000000000077919 */ /* 0x000e220000002100 */
[----:B------:R-:W-:Y:S01]  /*0050*/  UMOV UR4, 0x400 ;  /* 0x0000040000047882 */ /* 0x000fe20000000000 */
[----:B------:R-:W3:Y:S04]  /*0060*/  S2R R6, SR_CTAID.Y ;  /* 0x0000000000067919 */ /* 0x000ee80000002600 */
[----:B------:R-:W4:Y:S01]  /*0070*/  LDC.64 R2, c[0x0][0x398] ;  /* 0x0000e600ff027b82 */ /* 0x000f220000000a00 */
[----:B------:R-:W3:Y:S07]  /*0080*/  S2R R8, SR_TID.Y ;  /* 0x0000000000087919 */ /* 0x000eee0000002200 */
[----:B------:R-:W5:Y:S01]  /*0090*/  S2UR UR5, SR_CgaCtaId ;  /* 0x00000000000579c3 */ /* 0x000f620000008800 */
[----:B-1----:R-:W-:Y:S01]  /*00a0*/  ISETP.GE.AND P1, PT, R4, 0x20, PT ;  /* 0x000000200400780c */ /* 0x002fe20003f26270 */
[----:B0-----:R-:W-:-:S05]  /*00b0*/  IMAD R9, R0, 0x20, R7 ;  /* 0x0000002000097824 */ /* 0x001fca00078e0207 */
[----:B------:R-:W-:Y:S01]  /*00c0*/  ISETP.GE.AND P0, PT, R9, R4, PT ;  /* 0x000000040900720c */ /* 0x000fe20003f06270 */
[----:B-----5:R-:W-:Y:S01]  /*00d0*/  ULEA UR4, UR5, UR4, 0x18 ;  /* 0x0000000405047291 */ /* 0x020fe2000f8ec0ff */
[----:B---3--:R-:W-:-:S04]  /*00e0*/  IMAD R0, R6, 0x20, R8 ;  /* 0x0000002006007824 */ /* 0x008fc800078e0208 */
[C---:B------:R-:W-:Y:S01]  /*00f0*/  IMAD R9, R0.reuse, R4, R9 ;  /* 0x0000000400097224 */ /* 0x040fe200078e0209 */
[----:B------:R-:W-:Y:S02]  /*0100*/  ISETP.GE.OR P0, PT, R0, R5, P0 ;  /* 0x000000050000720c */ /* 0x000fe40000706670 */
[----:B------:R-:W-:Y:S01]  /*0110*/  LEA R5, R7, R8, 0x5 ;  /* 0x0000000807057211 */ /* 0x000fe200078e28ff */
[----:B----4-:R-:W-:Y:S01]  /*0120*/  IMAD.WIDE.U32 R2, R9, 0x4, R2 ;  /* 0x0000000409027825 */ /* 0x010fe200078e0002 */
[----:B------:R-:W-:Y:S02]  /*0130*/  SHF.R.S32.HI R9, RZ, 0x1f, R4 ;  /* 0x0000001fff097819 */ /* 0x000fe40000011404 */
[----:B------:R-:W-:Y:S02]  /*0140*/  LEA R5, R5, UR4, 0x2 ;  /* 0x0000000405057c11 */ /* 0x000fe4000f8e10ff */
[----:B------:R-:W-:-:S05]  /*0150*/  LEA.HI R9, R9, R4, RZ, 0x5 ;  /* 0x0000000409097211 */ /* 0x000fca00078f28ff */
[----:B--2---:R0:W-:Y:S01]  /*0160*/  @!P0 STG.E desc[UR6][R2.64], RZ ;  /* 0x000000ff02008986 */ /* 0x0041e2000c101906 */
[----:B------:R-:W-:Y:S06]  /*0170*/  BAR.SYNC.DEFER_BLOCKING 0x0 ;  /* 0x0000000000007b1d */ /* 0x000fec0000010000 */
[----:B------:R0:W-:Y:S02]  /*0180*/  STS [R5], RZ ;  /* 0x000000ff05007388 */ /* 0x0001e40000000800 */
[----:B------:R-:W-:Y:S06]  /*0190*/  BAR.SYNC.DEFER_BLOCKING 0x0 ;  /* 0x0000000000007b1d */ /* 0x000fec0000010000 */
[----:B------:R-:W-:Y:S05]  /*01a0*/  @!P1 EXIT ;  /* 0x000000000000994d */ /* 0x000fea0003800000 */
[----:B0-----:R-:W-:Y:S01]  /*01b0*/  SHF.R.S32.HI R5, RZ, 0x5, R9 ;  /* 0x00000005ff057819 */ /* 0x001fe20000011409 */
[----:B------:R-:W-:Y:S01]  /*01c0*/  VIADD R6, R7, 0xffffffff ;  /* 0xffffffff07067836 */ /* 0x000fe20000000000 */
[----:B------:R-:W-:Y:S01]  /*01d0*/  ISETP.GE.U32.AND P0, PT, R8, 0x1f, PT ;  /* 0x0000001f0800780c */ /* 0x000fe20003f06070 */
[----:B------:R-:W-:Y:S01]  /*01e0*/  IMAD.MOV.U32 R10, RZ, RZ, RZ ;  /* 0x000000ffff0a7224 */ /* 0x000fe200078e00ff */
[C---:B------:R-:W-:Y:S01]  /*01f0*/  LOP3.LUT R11, R5.reuse, 0x3, RZ, 0xc0, !PT ;  /* 0x00000003050b7812 */ /* 0x040fe200078ec0ff */
[----:B------:R-:W-:Y:S01]  /*0200*/  VIADD R9, R5, 0xffffffff ;  /* 0xffffffff05097836 */ /* 0x000fe20000000000 */
[----:B------:R-:W-:Y:S02]  /*0210*/  ISETP.LT.U32.AND P0, PT, R6, 0x1e, !P0 ;  /* 0x0000001e0600780c */ /* 0x000fe40004701070 */
[----:B------:R-:W-:Y:S02]  /*0220*/  LEA R6, R8, R7, 0x5 ;  /* 0x0000000708067211 */ /* 0x000fe400078e28ff */
[----:B------:R-:W-:-:S02]  /*0230*/  ISETP.GE.U32.AND P1, PT, R9, 0x3, PT ;  /* 0x000000030900780c */ /* 0x000fc40003f26070 */
[----:B------:R-:W-:Y:S02]  /*0240*/  LEA R6, R6, UR4, 0x2 ;  /* 0x0000000406067c11 */ /* 0x000fe4000f8e10ff */
[----:B------:R-:W-:-:S09]  /*0250*/  ISETP.NE.AND P0, PT, R8, RZ, P0 ;  /* 0x000000ff0800720c */ /* 0x000fd20000705270 */
[----:B------:R-:W-:Y:S05]  /*0260*/  @!P1 BRA `(.L_x_0) ;  /* 0x0000000400f89947 */ /* 0x000fea0003800000 */
[----:B------:R-:W0:Y:S01]  /*0270*/  LDC.64 R8, c[0x0][0x390] ;  /* 0x0000e400ff087b82 */ /* 0x000e220000000a00 */
[----:B------:R-:W-:Y:S01]  /*0280*/  LOP3.LUT R10, R5, 0x3fffffc, RZ, 0xc0, !PT ;  /* 0x03fffffc050a7812 */ /* 0x000fe200078ec0ff */
[----:B------:R-:W-:Y:S01]  /*0290*/  IMAD R13, R0, R4, R7 ;  /* 0x00000004000d7224 */ /* 0x000fe200078e0207 */
[----:B------:R-:W1:Y:S03]  /*02a0*/  LDCU UR4, c[0x0][0x38c] ;  /* 0x00007180ff0477ac */ /* 0x000e660008000800 */
[----:B------:R-:W-:-:S07]  /*02b0*/  IMAD.MOV R12, RZ, RZ, -R10 ;  /* 0x000000ffff0c7224 */ /* 0x000fce00078e0a0a */
.L_x_9:
[----:B0-23--:R-:W-:-:S05]  /*02c0*/  IMAD.WIDE R4, R13, 0x4, R8 ;  /* 0x000000040d047825 */ /* 0x00dfca00078e0208 */
[----:B-1----:R-:W2:Y:S01]  /*02d0*/  LDG.E R15, desc[UR6][R4.64] ;  /* 0x00000006040f7981 */ /* 0x002ea2000c1e1900 */
[----:B------:R-:W-:Y:S03]  /*02e0*/  BSSY.RECONVERGENT B0, `(.L_x_1) ;  /* 0x000001a000007945 */ /* 0x000fe60003800200 */
[----:B--2---:R0:W-:Y:S01]  /*02f0*/  STS [R6], R15 ;  /* 0x0000000f06007388 */ /* 0x0041e20000000800 */
[----:B------:R-:W-:Y:S06]  /*0300*/  BAR.SYNC.DEFER_BLOCKING 0x0 ;  /* 0x0000000000007b1d */ /* 0x000fec0000010000 */
[----:B------:R-:W-:Y:S05]  /*0310*/  @!P0 BRA `(.L_x_2) ;  /* 0x0000000000588947 */ /* 0x000fea0003800000 */
[----:B------:R-:W-:Y:S04]  /*0320*/  LDS R14, [R6+-0x7c] ;  /* 0xffff8400060e7984 */ /* 0x000fe80000000800 */
[----:B0-----:R-:W0:Y:S04]  /*0330*/  LDS R15, [R6+-0x84] ;  /* 0xffff7c00060f7984 */ /* 0x001e280000000800 */
[----:B------:R-:W-:Y:S04]  /*0340*/  LDS R17, [R6+-0x4] ;  /* 0xfffffc0006117984 */ /* 0x000fe80000000800 */
[----:B------:R-:W2:Y:S04]  /*0350*/  LDS R20, [R6+0x7c] ;  /* 0x00007c0006147984 */ /* 0x000ea80000000800 */
[----:B------:R-:W3:Y:S04]  /*0360*/  LDS R21, [R6+0x80] ;  /* 0x0000800006157984 */ /* 0x000ee80000000800 */
[----:B------:R-:W4:Y:S04]  /*0370*/  LDS R16, [R6+0x4] ;  /* 0x0000040006107984 */ /* 0x000f280000000800 */
[----:B------:R-:W5:Y:S04]  /*0380*/  LDS R22, [R6+-0x80] ;  /* 0xffff800006167984 */ /* 0x000f680000000800 */
[----:B------:R-:W1:Y:S01]  /*0390*/  LDS R18, [R6+0x84] ;  /* 0x0000840006127984 */ /* 0x000e620000000800 */
[----:B0-----:R-:W-:Y:S01]  /*03a0*/  IADD3 R19, PT, PT, R14, -R15, RZ ;  /* 0x8000000f0e137210 */ /* 0x001fe20007ffe0ff */
[----:B--2---:R-:W-:-:S02]  /*03b0*/  IMAD R17, R17, 0x2, R20 ;  /* 0x0000000211117824 */ /* 0x004fc400078e0214 */
[----:B---3--:R-:W-:Y:S01]  /*03c0*/  IMAD R21, R21, 0x2, R20 ;  /* 0x0000000215157824 */ /* 0x008fe200078e0214 */
[----:B----4-:R-:W-:Y:S01]  /*03d0*/  LEA R19, R16, R19, 0x1 ;  /* 0x0000001310137211 */ /* 0x010fe200078e08ff */
[----:B-----5:R-:W-:Y:S02]  /*03e0*/  IMAD R15, R22, 0x2, R15 ;  /* 0x00000002160f7824 */ /* 0x020fe400078e020f */
[----:B-1----:R-:W-:Y:S01]  /*03f0*/  IMAD.IADD R21, R18, 0x1, R21 ;  /* 0x0000000112157824 */ /* 0x002fe200078e0215 */
[----:B------:R-:W-:-:S04]  /*0400*/  IADD3 R17, PT, PT, -R17, R19, R18 ;  /* 0x0000001311117210 */ /* 0x000fc80007ffe112 */
[----:B------:R-:W-:Y:S01]  /*0410*/  IADD3 R15, PT, PT, -R21, R15, R14 ;  /* 0x0000000f150f7210 */ /* 0x000fe20007ffe10e */
[----:B------:R-:W-:-:S04]  /*0420*/  IMAD R14, R17, R17, RZ ;  /* 0x00000011110e7224 */ /* 0x000fc800078e02ff */
[----:B------:R-:W-:-:S05]  /*0430*/  IMAD R14, R15, R15, R14 ;  /* 0x0000000f0f0e7224 */ /* 0x000fca00078e020e */
[----:B------:R-:W-:-:S13]  /*0440*/  ISETP.GT.AND P1, PT, R14, UR4, PT ;  /* 0x000000040e007c0c */ /* 0x000fda000bf24270 */
[----:B------:R-:W-:-:S05]  /*0450*/  @P1 MOV R15, 0xff ;  /* 0x000000ff000f1802 */ /* 0x000fca0000000f00 */
[----:B------:R2:W-:Y:S04]  /*0460*/  @P1 STG.E desc[UR6][R2.64], R15 ;  /* 0x0000000f02001986 */ /* 0x0005e8000c101906 */
[----:B------:R2:W-:Y:S02]  /*0470*/  @!P1 STG.E desc[UR6][R2.64], RZ ;  /* 0x000000ff02009986 */ /* 0x0005e4000c101906 */
.L_x_2:
[----:B-1----:R-:W-:Y:S05]  /*0480*/  BSYNC.RECONVERGENT B0 ;  /* 0x0000000000007941 */ /* 0x002fea0003800200 */
.L_x_1:
[----:B------:R-:W-:Y:S06]  /*0490*/  BAR.SYNC.DEFER_BLOCKING 0x0 ;  /* 0x0000000000007b1d */ /* 0x000fec0000010000 */
[----:B0-2---:R-:W2:Y:S01]  /*04a0*/  LDG.E R15, desc[UR6][R4.64+0x80] ;  /* 0x00008006040f7981 */ /* 0x005ea2000c1e1900 */
[----:B------:R-:W-:Y:S03]  /*04b0*/  BSSY.RECONVERGENT B0, `(.L_x_3) ;  /* 0x000001a000007945 */ /* 0x000fe60003800200 */
[----:B--2---:R0:W-:Y:S01]  /*04c0*/  STS [R6], R15 ;  /* 0x0000000f06007388 */ /* 0x0041e20000000800 */
[----:B------:R-:W-:Y:S06]  /*04d0*/  BAR.SYNC.DEFER_BLOCKING 0x0 ;  /* 0x0000000000007b1d */ /* 0x000fec0000010000 */
[----:B------:R-:W-:Y:S05]  /*04e0*/  @!P0 BRA `(.L_x_4) ;  /* 0x0000000000588947 */ /* 0x000fea0003800000 */
[----:B------:R-:W-:Y:S04]  /*04f0*/  LDS R14, [R6+-0x7c] ;  /* 0xffff8400060e7984 */ /* 0x000fe80000000800 */
[----:B0-----:R-:W0:Y:S04]  /*0500*/  LDS R15, [R6+-0x84] ;  /* 0xffff7c00060f7984 */ /* 0x001e280000000800 */
[----:B------:R-:W-:Y:S04]  /*0510*/  LDS R17, [R6+-0x4] ;  /* 0xfffffc0006117984 */ /* 0x000fe80000000800 */
[----:B------:R-:W1:Y:S04]  /*0520*/  LDS R20, [R6+0x7c] ;  /* 0x00007c0006147984 */ /* 0x000e680000000800 */
[----:B------:R-:W2:Y:S04]  /*0530*/  LDS R16, [R6+0x4] ;  /* 0x0000040006107984 */ /* 0x000ea80000000800 */
[----:B------:R-:W3:Y:S04]  /*0540*/  LDS R21, [R6+0x80] ;  /* 0x0000800006157984 */ /* 0x000ee80000000800 */
[----:B------:R-:W4:Y:S04]  /*0550*/  LDS R22, [R6+-0x80] ;  /* 0xffff800006167984 */ /* 0x000f280000000800 */
[----:B------:R-:W5:Y:S01]  /*0560*/  LDS R18, [R6+0x84] ;  /* 0x0000840006127984 */ /* 0x000f620000000800 */
[----:B0-----:R-:W-:-:S02]  /*0570*/  IMAD.IADD R19, R14, 0x1, -R15 ;  /* 0x000000010e137824 */ /* 0x001fc400078e0a0f */
[----:B-1----:R-:W-:Y:S02]  /*0580*/  IMAD R17, R17, 0x2, R20 ;  /* 0x0000000211117824 */ /* 0x002fe400078e0214 */
[----:B--2---:R-:W-:Y:S01]  /*0590*/  IMAD R19, R16, 0x2, R19 ;  /* 0x0000000210137824 */ /* 0x004fe200078e0213 */
[----:B---3--:R-:W-:Y:S01]  /*05a0*/  LEA R21, R21, R20, 0x1 ;  /* 0x0000001415157211 */ /* 0x008fe200078e08ff */
[----:B----4-:R-:W-:-:S03]  /*05b0*/  IMAD R15, R22, 0x2, R15 ;  /* 0x00000002160f7824 */ /* 0x010fc600078e020f */
[----:B-----5:R-:W-:Y:S02]  /*05c0*/  IADD3 R21, PT, PT, R18, R21, RZ ;  /* 0x0000001512157210 */ /* 0x020fe40007ffe0ff */
[----:B------:R-:W-:Y:S02]  /*05d0*/  IADD3 R17, PT, PT, -R17, R19, R18 ;  /* 0x0000001311117210 */ /* 0x000fe40007ffe112 */
[----:B------:R-:W-:-:S03]  /*05e0*/  IADD3 R15, PT, PT, -R21, R15, R14 ;  /* 0x0000000f150f7210 */ /* 0x000fc60007ffe10e */
[----:B------:R-:W-:-:S04]  /*05f0*/  IMAD R14, R17, R17, RZ ;  /* 0x00000011110e7224 */ /* 0x000fc800078e02ff */
[----:B------:R-:W-:-:S05]  /*0600*/  IMAD R14, R15, R15, R14 ;  /* 0x0000000f0f0e7224 */ /* 0x000fca00078e020e */
[----:B------:R-:W-:-:S13]  /*0610*/  ISETP.GT.AND P1, PT, R14, UR4, PT ;  /* 0x000000040e007c0c */ /* 0x000fda000bf24270 */
[----:B------:R-:W-:Y:S01]  /*0620*/  @P1 IMAD.MOV.U32 R15, RZ, RZ, 0xff ;  /* 0x000000ffff0f1424 */ /* 0x000fe200078e00ff */
[----:B------:R1:W-:Y:S04]  /*0630*/  @!P1 STG.E desc[UR6][R2.64], RZ ;  /* 0x000000ff02009986 */ /* 0x0003e8000c101906 */
[----:B------:R1:W-:Y:S02]  /*0640*/  @P1 STG.E desc[UR6][R2.64], R15 ;  /* 0x0000000f02001986 */ /* 0x0003e4000c101906 */
.L_x_4:
[----:B------:R-:W-:Y:S05]  /*0650*/  BSYNC.RECONVERGENT B0 ;  /* 0x0000000000007941 */ /* 0x000fea0003800200 */
.L_x_3:
[----:B------:R-:W-:Y:S06]  /*0660*/  BAR.SYNC.DEFER_BLOCKING 0x0 ;  /* 0x0000000000007b1d */ /* 0x000fec0000010000 */
[----:B01----:R-:W2:Y:S01]  /*0670*/  LDG.E R15, desc[UR6][R4.64+0x100] ;  /* 0x00010006040f7981 */ /* 0x003ea2000c1e1900 */
[----:B------:R-:W-:Y:S03]  /*0680*/  BSSY.RECONVERGENT B0, `(.L_x_5) ;  /* 0x000001a000007945 */ /* 0x000fe60003800200 */
[----:B--2---:R0:W-:Y:S01]  /*0690*/  STS [R6], R15 ;  /* 0x0000000f06007388 */ /* 0x0041e20000000800 */
[----:B------:R-:W-:Y:S06]  /*06a0*/  BAR.SYNC.DEFER_BLOCKING 0x0 ;  /* 0x0000000000007b1d */ /* 0x000fec0000010000 */
[----:B------:R-:W-:Y:S05]  /*06b0*/  @!P0 BRA `(.L_x_6) ;  /* 0x0000000000588947 */ /* 0x000fea0003800000 */
[----:B------:R-:W-:Y:S04]  /*06c0*/  LDS R14, [R6+-0x7c] ;  /* 0xffff8400060e7984 */ /* 0x000fe80000000800 */
[----:B0-----:R-:W0:Y:S04]  /*06d0*/  LDS R15, [R6+-0x84] ;  /* 0xffff7c00060f7984 */ /* 0x001e280000000800 */
[----:B------:R-:W-:Y:S04]  /*06e0*/  LDS R20, [R6+0x7c] ;  /* 0x00007c0006147984 */ /* 0x000fe80000000800 */
[----:B------:R-:W1:Y:S04]  /*06f0*/  LDS R21, [R6+0x80] ;  /* 0x0000800006157984 */ /* 0x000e680000000800 */
[----:B------:R-:W2:Y:S04]  /*0700*/  LDS R16, [R6+0x4] ;  /* 0x0000040006107984 */ /* 0x000ea80000000800 */
[----:B------:R-:W3:Y:S04]  /*0710*/  LDS R17, [R6+-0x4] ;  /* 0xfffffc0006117984 */ /* 0x000ee80000000800 */
[----:B------:R-:W4:Y:S04]  /*0720*/  LDS R18, [R6+0x84] ;  /* 0x0000840006127984 */ /* 0x000f280000000800 */
[----:B------:R-:W5:Y:S01]  /*0730*/  LDS R22, [R6+-0x80] ;  /* 0xffff800006167984 */ /* 0x000f620000000800 */
[----:B0-----:R-:W-:-:S02]  /*0740*/  IMAD.IADD R19, R14, 0x1, -R15 ;  /* 0x000000010e137824 */ /* 0x001fc400078e0a0f */
[----:B-1----:R-:W-:Y:S02]  /*0750*/  IMAD R21, R21, 0x2, R20 ;  /* 0x0000000215157824 */ /* 0x002fe400078e0214 */
[----:B--2---:R-:W-:Y:S01]  /*0760*/  IMAD R19, R16, 0x2, R19 ;  /* 0x0000000210137824 */ /* 0x004fe200078e0213 */
[----:B---3--:R-:W-:Y:S01]  /*0770*/  LEA R17, R17, R20, 0x1 ;  /* 0x0000001411117211 */ /* 0x008fe200078e08ff */
[----:B----4-:R-:W-:-:S03]  /*0780*/  IMAD.IADD R21, R18, 0x1, R21 ;  /* 0x0000000112157824 */ /* 0x010fc600078e0215 */
[----:B------:R-:W-:Y:S02]  /*0790*/  IADD3 R17, PT, PT, -R17, R19, R18 ;  /* 0x0000001311117210 */ /* 0x000fe40007ffe112 */
[----:B-----5:R-:W-:-:S04]  /*07a0*/  LEA R15, R22, R15, 0x1 ;  /* 0x0000000f160f7211 */ /* 0x020fc800078e08ff */
[----:B------:R-:W-:Y:S01]  /*07b0*/  IADD3 R15, PT, PT, -R21, R15, R14 ;  /* 0x0000000f150f7210 */ /* 0x000fe20007ffe10e */
[----:B------:R-:W-:-:S04]  /*07c0*/  IMAD R14, R17, R17, RZ ;  /* 0x00000011110e7224 */ /* 0x000fc800078e02ff */
[----:B------:R-:W-:-:S05]  /*07d0*/  IMAD R14, R15, R15, R14 ;  /* 0x0000000f0f0e7224 */ /* 0x000fca00078e020e */
[----:B------:R-:W-:-:S13]  /*07e0*/  ISETP.GT.AND P1, PT, R14, UR4, PT ;  /* 0x000000040e007c0c */ /* 0x000fda000bf24270 */
[----:B------:R-:W-:Y:S01]  /*07f0*/  @P1 IMAD.MOV.U32 R15, RZ, RZ, 0xff ;  /* 0x000000ffff0f1424 */ /* 0x000fe200078e00ff */
[----:B------:R1:W-:Y:S04]  /*0800*/  @!P1 STG.E desc[UR6][R2.64], RZ ;  /* 0x000000ff02009986 */ /* 0x0003e8000c101906 */
[----:B------:R1:W-:Y:S02]  /*0810*/  @P1 STG.E desc[UR6][R2.64], R15 ;  /* 0x0000000f02001986 */ /* 0x0003e4000c101906 */
.L_x_6:
[----:B------:R-:W-:Y:S05]  /*0820*/  BSYNC.RECONVERGENT B0 ;  /* 0x0000000000007941 */ /* 0x000fea0003800200 */
.L_x_5:
[----:B------:R-:W-:Y:S06]  /*0830*/  BAR.SYNC.DEFER_BLOCKING 0x0 ;  /* 0x0000000000007b1d */ /* 0x000fec0000010000 */
[----:B------:R-:W2:Y:S01]  /*0840*/  LDG.E R5, desc[UR6][R4.64+0x180] ;  /* 0x0001800604057981 */ /* 0x000ea2000c1e1900 */
[----:B------:R-:W-:Y:S01]  /*0850*/  IADD3 R12, PT, PT, R12, 0x4, RZ ;  /* 0x000000040c0c7810 */ /* 0x000fe20007ffe0ff */
[----:B------:R-:W-:Y:S03]  /*0860*/  BSSY.RECONVERGENT B0, `(.L_x_7) ;  /* 0x000001b000007945 */ /* 0x000fe60003800200 */
[----:B------:R-:W-:Y:S01]  /*0870*/  ISETP.NE.AND P2, PT, R12, RZ, PT ;  /* 0x000000ff0c00720c */ /* 0x000fe20003f45270 */
[----:B--2---:R2:W-:Y:S01]  /*0880*/  STS [R6], R5 ;  /* 0x0000000506007388 */ /* 0x0045e20000000800 */
[----:B------:R-:W-:Y:S06]  /*0890*/  BAR.SYNC.DEFER_BLOCKING 0x0 ;  /* 0x0000000000007b1d */ /* 0x000fec0000010000 */
[----:B------:R-:W-:Y:S05]  /*08a0*/  @!P0 BRA `(.L_x_8) ;  /* 0x0000000000588947 */ /* 0x000fea0003800000 */
[----:B------:R-:W-:Y:S04]  /*08b0*/  LDS R4, [R6+-0x7c] ;  /* 0xffff840006047984 */ /* 0x000fe80000000800 */
[----:B--2---:R-:W2:Y:S04]  /*08c0*/  LDS R5, [R6+-0x84] ;  /* 0xffff7c0006057984 */ /* 0x004ea80000000800 */
[----:B01----:R-:W-:Y:S04]  /*08d0*/  LDS R15, [R6+-0x4] ;  /* 0xfffffc00060f7984 */ /* 0x003fe80000000800 */
[----:B------:R-:W0:Y:S04]  /*08e0*/  LDS R18, [R6+0x7c] ;  /* 0x00007c0006127984 */ /* 0x000e280000000800 */
[----:B------:R-:W1:Y:S04]  /*08f0*/  LDS R14, [R6+0x4] ;  /* 0x00000400060e7984 */ /* 0x000e680000000800 */
[----:B------:R-:W3:Y:S04]  /*0900*/  LDS R19, [R6+0x80] ;  /* 0x0000800006137984 */ /* 0x000ee80000000800 */
[----:B------:R-:W4:Y:S04]  /*0910*/  LDS R20, [R6+-0x80] ;  /* 0xffff800006147984 */ /* 0x000f280000000800 */
[----:B------:R-:W5:Y:S01]  /*0920*/  LDS R16, [R6+0x84] ;  /* 0x0000840006107984 */ /* 0x000f620000000800 */
[----:B--2---:R-:W-:-:S02]  /*0930*/  IMAD.IADD R17, R4, 0x1, -R5 ;  /* 0x0000000104117824 */ /* 0x004fc400078e0a05 */
[----:B0-----:R-:W-:Y:S02]  /*0940*/  IMAD R15, R15, 0x2, R18 ;  /* 0x000000020f0f7824 */ /* 0x001fe400078e0212 */
[----:B-1----:R-:W-:Y:S01]  /*0950*/  IMAD R17, R14, 0x2, R17 ;  /* 0x000000020e117824 */ /* 0x002fe200078e0211 */
        /* <DEDUP_REMOVED lines=11> */
.L_x_8:
[----:B------:R-:W-:Y:S05]  /*0a10*/  BSYNC.RECONVERGENT B0 ;  /* 0x0000000000007941 */ /* 0x000fea0003800200 */
.L_x_7:
[----:B------:R-:W-:Y:S01]  /*0a20*/  BAR.SYNC.DEFER_BLOCKING 0x0 ;  /* 0x0000000000007b1d */ /* 0x000fe20000010000 */
[----:B------:R-:W-:-:S05]  /*0a30*/  VIADD R13, R13, 0x80 ;  /* 0x000000800d0d7836 */ /* 0x000fca0000000000 */
[----:B------:R-:W-:Y:S05]  /*0a40*/  @P2 BRA `(.L_x_9) ;  /* 0xfffffff8001c2947 */ /* 0x000fea000383ffff */
.L_x_0:
[----:B------:R-:W-:-:S13]  /*0a50*/  ISETP.NE.AND P1, PT, R11, RZ, PT ;  /* 0x000000ff0b00720c */ /* 0x000fda0003f25270 */
[----:B------:R-:W-:Y:S05]  /*0a60*/  @!P1 EXIT ;  /* 0x000000000000994d */ /* 0x000fea0003800000 */
[----:B------:R-:W4:Y:S01]  /*0a70*/  LDCU UR4, c[0x0][0x380] ;  /* 0x00007000ff0477ac */ /* 0x000f220008000800 */
[----:B--23--:R-:W2:Y:S01]  /*0a80*/  LDC.64 R4, c[0x0][0x390] ;  /* 0x0000e400ff047b82 */ /* 0x00cea20000000a00 */
[----:B------:R-:W-:Y:S01]  /*0a90*/  IMAD.MOV R11, RZ, RZ, -R11 ;  /* 0x000000ffff0b7224 */ /* 0x000fe200078e0a0b */
[----:B------:R-:W3:Y:S01]  /*0aa0*/  LDCU UR5, c[0x0][0x38c] ;  /* 0x00007180ff0577ac */ /* 0x000ee20008000800 */
[----:B----4-:R-:W-:-:S05]  /*0ab0*/  IMAD R7, R0, UR4, R7 ;  /* 0x0000000400077c24 */ /* 0x010fca000f8e0207 */
[----:B---3--:R-:W-:-:S07]  /*0ac0*/  LEA R7, R10, R7, 0x5 ;  /* 0x000000070a077211 */ /* 0x008fce00078e28ff */
.L_x_12:
[----:B--23--:R-:W-:-:S06]  /*0ad0*/  IMAD.WIDE R8, R7, 0x4, R4 ;  /* 0x0000000407087825 */ /* 0x00cfcc00078e0204 */
[----:B------:R-:W2:Y:S01]  /*0ae0*/  LDG.E R9, desc[UR6][R8.64] ;  /* 0x0000000608097981 */ /* 0x000ea2000c1e1900 */
[----:B------:R-:W-:Y:S03]  /*0af0*/  BSSY.RECONVERGENT B0, `(.L_x_10) ;  /* 0x000001a000007945 */ /* 0x000fe60003800200 */
[----:B--2---:R2:W-:Y:S01]  /*0b00*/  STS [R6], R9 ;  /* 0x0000000906007388 */ /* 0x0045e20000000800 */
[----:B------:R-:W-:Y:S06]  /*0b10*/  BAR.SYNC.DEFER_BLOCKING 0x0 ;  /* 0x0000000000007b1d */ /* 0x000fec0000010000 */
[----:B------:R-:W-:Y:S05]  /*0b20*/  @!P0 BRA `(.L_x_11) ;  /* 0x0000000000588947 */ /* 0x000fea0003800000 */
[----:B------:R-:W-:Y:S04]  /*0b30*/  LDS R0, [R6+-0x7c] ;  /* 0xffff840006007984 */ /* 0x000fe80000000800 */
[----:B--2---:R-:W0:Y:S04]  /*0b40*/  LDS R9, [R6+-0x84] ;  /* 0xffff7c0006097984 */ /* 0x004e280000000800 */
[----:B------:R-:W-:Y:S04]  /*0b50*/  LDS R10, [R6+-0x4] ;  /* 0xfffffc00060a7984 */ /* 0x000fe80000000800 */
[----:B------:R-:W2:Y:S04]  /*0b60*/  LDS R13, [R6+0x7c] ;  /* 0x00007c00060d7984 */ /* 0x000ea80000000800 */
[----:B------:R-:W3:Y:S04]  /*0b70*/  LDS R16, [R6+0x80] ;  /* 0x0000800006107984 */ /* 0x000ee80000000800 */
[----:B------:R-:W4:Y:S04]  /*0b80*/  LDS R8, [R6+0x4] ;  /* 0x0000040006087984 */ /* 0x000f280000000800 */
[----:B------:R-:W5:Y:S04]  /*0b90*/  LDS R12, [R6+0x84] ;  /* 0x00008400060c7984 */ /* 0x000f680000000800 */
[----:B------:R-:W5:Y:S01]  /*0ba0*/  LDS R14, [R6+-0x80] ;  /* 0xffff8000060e7984 */ /* 0x000f620000000800 */
[----:B01----:R-:W-:Y:S01]  /*0bb0*/  IADD3 R15, PT, PT, R0, -R9, RZ ;  /* 0x80000009000f7210 */ /* 0x003fe20007ffe0ff */
[----:B--2---:R-:W-:Y:S01]  /*0bc0*/  IMAD R10, R10, 0x2, R13 ;  /* 0x000000020a0a7824 */ /* 0x004fe200078e020d */
[----:B---3--:R-:W-:-:S03]  /*0bd0*/  LEA R13, R16, R13, 0x1 ;  /* 0x0000000d100d7211 */ /* 0x008fc600078e08ff */
[----:B----4-:R-:W-:Y:S02]  /*0be0*/  IMAD R15, R8, 0x2, R15 ;  /* 0x00000002080f7824 */ /* 0x010fe400078e020f */
[----:B-----5:R-:W-:-:S03]  /*0bf0*/  IMAD.IADD R13, R12, 0x1, R13 ;  /* 0x000000010c0d7824 */ /* 0x020fc600078e020d */
[----:B------:R-:W-:Y:S02]  /*0c00*/  IADD3 R10, PT, PT, -R10, R15, R12 ;  /* 0x0000000f0a0a7210 */ /* 0x000fe40007ffe10c */
[----:B------:R-:W-:-:S03]  /*0c10*/  LEA R9, R14, R9, 0x1 ;  /* 0x000000090e097211 */ /* 0x000fc600078e08ff */
[----:B------:R-:W-:Y:S01]  /*0c20*/  IMAD R10, R10, R10, RZ ;  /* 0x0000000a0a0a7224 */ /* 0x000fe200078e02ff */
[----:B------:R-:W-:-:S05]  /*0c30*/  IADD3 R9, PT, PT, -R13, R9, R0 ;  /* 0x000000090d097210 */ /* 0x000fca0007ffe100 */
[----:B------:R-:W-:-:S05]  /*0c40*/  IMAD R10, R9, R9, R10 ;  /* 0x00000009090a7224 */ /* 0x000fca00078e020a */
[----:B------:R-:W-:-:S13]  /*0c50*/  ISETP.GT.AND P1, PT, R10, UR5, PT ;  /* 0x000000050a007c0c */ /* 0x000fda000bf24270 */
[----:B------:R-:W-:Y:S01]  /*0c60*/  @P1 MOV R9, 0xff ;  /* 0x000000ff00091802 */ /* 0x000fe20000000f00 */
[----:B------:R3:W-:Y:S04]  /*0c70*/  @!P1 STG.E desc[UR6][R2.64], RZ ;  /* 0x000000ff02009986 */ /* 0x0007e8000c101906 */
[----:B------:R3:W-:Y:S02]  /*0c80*/  @P1 STG.E desc[UR6][R2.64], R9 ;  /* 0x0000000902001986 */ /* 0x0007e4000c101906 */
.L_x_11:
[----:B------:R-:W-:Y:S05]  /*0c90*/  BSYNC.RECONVERGENT B0 ;  /* 0x0000000000007941 */ /* 0x000fea0003800200 */
.L_x_10:
[----:B------:R-:W-:Y:S01]  /*0ca0*/  VIADD R11, R11, 0x1 ;  /* 0x000000010b0b7836 */ /* 0x000fe20000000000 */
[----:B------:R-:W-:Y:S01]  /*0cb0*/  BAR.SYNC.DEFER_BLOCKING 0x0 ;  /* 0x0000000000007b1d */ /* 0x000fe20000010000 */
[----:B------:R-:W-:-:S03]  /*0cc0*/  IADD3 R7, PT, PT, R7, 0x20, RZ ;  /* 0x0000002007077810 */ /* 0x000fc60007ffe0ff */
[----:B------:R-:W-:-:S13]  /*0cd0*/  ISETP.NE.AND P1, PT, R11, RZ, PT ;  /* 0x000000ff0b00720c */ /* 0x000fda0003f25270 */
[----:B------:R-:W-:Y:S05]  /*0ce0*/  @P1 BRA `(.L_x_12) ;  /* 0xfffffffc00781947 */ /* 0x000fea000383ffff */
[----:B------:R-:W-:Y:S05]  /*0cf0*/  EXIT ;  /* 0x000000000000794d */ /* 0x000fea0003800000 */
.L_x_13:
[----:B------:R-:W-:-:S00]  /*0d00*/  BRA `(.L_x_13) ;  /* 0xfffffffc00fc7947 */ /* 0x000fc0000383ffff */
[----:B------:R-:W-:-:S00]  /*0d10*/  NOP ;  /* 0x0000000000007918 */ /* 0x000fc00000000000 */
        /* <DEDUP_REMOVED lines=14> */
.L_x_14:


//--------------------- .nv.shared._Z5sobeliiiiPjPi --------------------------
	.section	.nv.shared._Z5sobeliiiiPjPi,"aw",@nobits
	.sectionflags	@""
	.align	4
.nv.shared._Z5sobeliiiiPjPi:
	.zero		5120


//--------------------- .nv.shared.reserved.0     --------------------------
	.section	.nv.shared.reserved.0,"aw",@nobits
	.weak		__nv_reservedSMEM_offset_0_alias
	.size		__nv_reservedSMEM_offset_0_alias, 0, 64
	.other		__nv_reservedSMEM_offset_0_alias,@"STO_CUDA_RESERVED_SHARED STV_DEFAULT"
__nv_reservedSMEM_offset_0_alias:
	.zero		0
	.zero		64


//--------------------- .nv.constant0._Z5sobeliiiiPjPi --------------------------
	.section	.nv.constant0._Z5sobeliiiiPjPi,"a",@progbits
	.sectionflags	@""
	.align	4
.nv.constant0._Z5sobeliiiiPjPi:
	.zero		928


//--------------------- SYMBOLS --------------------------

	.type		.nv.reservedSmem.offset0,@object
	.size		.nv.reservedSmem.offset0,0x4
	.type		.nv.reservedSmem.cap,@object
	.size		.nv.reservedSmem.cap,0x4
